//
// Generated by NVIDIA NVVM Compiler
//
// Compiler Build ID: CL-36424714
// Cuda compilation tools, release 13.0, V13.0.88
// Based on NVVM 20.0.0
//

.version 9.0
.target sm_100
.address_size 64

	// .globl	_Z12matmul_naivePKfS0_Pfiii

.visible .entry _Z12matmul_naivePKfS0_Pfiii(
	.param .u64 .ptr .align 1 _Z12matmul_naivePKfS0_Pfiii_param_0,
	.param .u64 .ptr .align 1 _Z12matmul_naivePKfS0_Pfiii_param_1,
	.param .u64 .ptr .align 1 _Z12matmul_naivePKfS0_Pfiii_param_2,
	.param .u32 _Z12matmul_naivePKfS0_Pfiii_param_3,
	.param .u32 _Z12matmul_naivePKfS0_Pfiii_param_4,
	.param .u32 _Z12matmul_naivePKfS0_Pfiii_param_5
)
{
	.reg .pred 	%p<6>;
	.reg .b32 	%r<16>;
	.reg .b32 	%f<10>;
	.reg .b64 	%rd<25>;

	ld.param.u64 	%rd8, [_Z12matmul_naivePKfS0_Pfiii_param_0];
	ld.param.u64 	%rd9, [_Z12matmul_naivePKfS0_Pfiii_param_1];
	ld.param.u64 	%rd10, [_Z12matmul_naivePKfS0_Pfiii_param_2];
	ld.param.u32 	%r8, [_Z12matmul_naivePKfS0_Pfiii_param_3];
	ld.param.u32 	%r6, [_Z12matmul_naivePKfS0_Pfiii_param_4];
	ld.param.u32 	%r7, [_Z12matmul_naivePKfS0_Pfiii_param_5];
	mov.u32 	%r9, %ctaid.y;
	mov.u32 	%r10, %ntid.y;
	mov.u32 	%r11, %tid.y;
	mad.lo.s32 	%r1, %r9, %r10, %r11;
	mov.u32 	%r12, %ctaid.x;
	mov.u32 	%r13, %ntid.x;
	mov.u32 	%r14, %tid.x;
	mad.lo.s32 	%r2, %r12, %r13, %r14;
	setp.ge.s32 	%p1, %r1, %r8;
	setp.ge.s32 	%p2, %r2, %r7;
	or.pred  	%p3, %p1, %p2;
	@%p3 bra 	$L__BB0_5;
	setp.lt.s32 	%p4, %r6, 1;
	mov.f32 	%f9, 0f00000000;
	@%p4 bra 	$L__BB0_4;
	neg.s32 	%r15, %r6;
	mul.wide.s32 	%rd11, %r2, 4;
	cvta.to.global.u64 	%rd12, %rd9;
	add.s64 	%rd24, %rd12, %rd11;
	mul.wide.s32 	%rd2, %r7, 4;
	mul.wide.u32 	%rd13, %r1, %r6;
	shl.b64 	%rd14, %rd13, 2;
	cvta.to.global.u64 	%rd15, %rd8;
	add.s64 	%rd23, %rd15, %rd14;
	mov.f32 	%f9, 0f00000000;
$L__BB0_3:
	.pragma "nounroll";
	ld.global.nc.f32 	%f6, [%rd23];
	ld.global.nc.f32 	%f7, [%rd24];
	fma.rn.f32 	%f9, %f6, %f7, %f9;
	add.s32 	%r15, %r15, 1;
	setp.ne.s32 	%p5, %r15, 0;
	add.s64 	%rd24, %rd24, %rd2;
	add.s64 	%rd23, %rd23, 4;
	@%p5 bra 	$L__BB0_3;
$L__BB0_4:
	cvt.u64.u32 	%rd16, %r1;
	cvt.s64.s32 	%rd17, %r7;
	cvt.s64.s32 	%rd18, %r2;
	mad.lo.s64 	%rd19, %rd17, %rd16, %rd18;
	cvta.to.global.u64 	%rd20, %rd10;
	shl.b64 	%rd21, %rd19, 2;
	add.s64 	%rd22, %rd20, %rd21;
	st.global.f32 	[%rd22], %f9;
$L__BB0_5:
	ret;

}


// ===== COMPILED SASS (sm_100) =====

	.target	sm_100

	.elftype	@"ET_EXEC"


//--------------------- .note.nv.tkinfo           --------------------------
	.section	.note.nv.tkinfo,"",@"SHT_NOTE"
	.sectionflags	@"SHF_NOTE_NV_TKINFO"
	.tkinfo
        /*0018*/ 	.word	0x00000002
        /*0030*/ 	.string	""
        /*0030*/ 	.string	"ptxas"
        /*0030*/ 	.string	"Cuda compilation tools, release 13.0, V13.0.88"
        /*0030*/ 	.string	"Build cuda_13.0.r13.0/compiler.36424714_0"
        /*0030*/ 	.string	"-arch sm_100 -m 64 "



//--------------------- .note.nv.cuinfo           --------------------------
	.section	.note.nv.cuinfo,"",@"SHT_NOTE"
	.sectionflags	@"SHF_NOTE_NV_CUINFO"
        /*0018*/ 	.short	0x0002
        /*001a*/ 	.short	0x0064
        /*001c*/ 	.short	0x0082
	.zero		2


//--------------------- .nv.info                  --------------------------
	.section	.nv.info,"",@"SHT_CUDA_INFO"
	.align	4


	//----- nvinfo : EIATTR_REGCOUNT
	.align		4
        /*0000*/ 	.byte	0x04, 0x2f
        /*0002*/ 	.short	(.L_1 - .L_0)
	.align		4
.L_0:
        /*0004*/ 	.word	index@(_Z12matmul_naivePKfS0_Pfiii)
        /*0008*/ 	.word	0x00000012


	//----- nvinfo : EIATTR_FRAME_SIZE
	.align		4
.L_1:
        /*000c*/ 	.byte	0x04, 0x11
        /*000e*/ 	.short	(.L_3 - .L_2)
	.align		4
.L_2:
        /*0010*/ 	.word	index@(_Z12matmul_naivePKfS0_Pfiii)
        /*0014*/ 	.word	0x00000000


	//----- nvinfo : EIATTR_MIN_STACK_SIZE
	.align		4
.L_3:
        /*0018*/ 	.byte	0x04, 0x12
        /*001a*/ 	.short	(.L_5 - .L_4)
	.align		4
.L_4:
        /*001c*/ 	.word	index@(_Z12matmul_naivePKfS0_Pfiii)
        /*0020*/ 	.word	0x00000000
.L_5:


//--------------------- .nv.compat                --------------------------
	.section	.nv.compat,"",@"SHT_CUDA_COMPAT_INFO"
	.align	4
        /*0000*/ 	.byte	0x02, 0x09, 0x00, 0x00, 0x02, 0x02, 0x01, 0x00, 0x02, 0x05, 0x05, 0x00, 0x03, 0x07, 0x01, 0x01
        /*0010*/ 	.byte	0x02, 0x03, 0x00, 0x00, 0x02, 0x06, 0x01, 0x00, 0x04, 0x0b, 0x08, 0x00, 0x09, 0x00, 0x00, 0x00
        /*0020*/ 	.byte	0x00, 0x00, 0x00, 0x00


//--------------------- .nv.info._Z12matmul_naivePKfS0_Pfiii --------------------------
	.section	.nv.info._Z12matmul_naivePKfS0_Pfiii,"",@"SHT_CUDA_INFO"
	.sectionflags	@""
	.align	4


	//----- nvinfo : EIATTR_CUDA_API_VERSION
	.align		4
        /*0000*/ 	.byte	0x04, 0x37
        /*0002*/ 	.short	(.L_7 - .L_6)
.L_6:
        /*0004*/ 	.word	0x00000082


	//----- nvinfo : EIATTR_KPARAM_INFO
	.align		4
.L_7:
        /*0008*/ 	.byte	0x04, 0x17
        /*000a*/ 	.short	(.L_9 - .L_8)
.L_8:
        /*000c*/ 	.word	0x00000000
        /*0010*/ 	.short	0x0005
        /*0012*/ 	.short	0x0020
        /*0014*/ 	.byte	0x00, 0xf0, 0x11, 0x00


	//----- nvinfo : EIATTR_KPARAM_INFO
	.align		4
.L_9:
        /*0018*/ 	.byte	0x04, 0x17
        /*001a*/ 	.short	(.L_11 - .L_10)
.L_10:
        /*001c*/ 	.word	0x00000000
        /*0020*/ 	.short	0x0004
        /*0022*/ 	.short	0x001c
        /*0024*/ 	.byte	0x00, 0xf0, 0x11, 0x00


	//----- nvinfo : EIATTR_KPARAM_INFO
	.align		4
.L_11:
        /*0028*/ 	.byte	0x04, 0x17
        /*002a*/ 	.short	(.L_13 - .L_12)
.L_12:
        /*002c*/ 	.word	0x00000000
        /*0030*/ 	.short	0x0003
        /*0032*/ 	.short	0x0018
        /*0034*/ 	.byte	0x00, 0xf0, 0x11, 0x00


	//----- nvinfo : EIATTR_KPARAM_INFO
	.align		4
.L_13:
        /*0038*/ 	.byte	0x04, 0x17
        /*003a*/ 	.short	(.L_15 - .L_14)
.L_14:
        /*003c*/ 	.word	0x00000000
        /*0040*/ 	.short	0x0002
        /*0042*/ 	.short	0x0010
        /*0044*/ 	.byte	0x00, 0xf5, 0x21, 0x00


	//----- nvinfo : EIATTR_KPARAM_INFO
	.align		4
.L_15:
        /*0048*/ 	.byte	0x04, 0x17
        /*004a*/ 	.short	(.L_17 - .L_16)
.L_16:
        /*004c*/ 	.word	0x00000000
        /*0050*/ 	.short	0x0001
        /*0052*/ 	.short	0x0008
        /*0054*/ 	.byte	0x00, 0xf5, 0x21, 0x00


	//----- nvinfo : EIATTR_KPARAM_INFO
	.align		4
.L_17:
        /*0058*/ 	.byte	0x04, 0x17
        /*005a*/ 	.short	(.L_19 - .L_18)
.L_18:
        /*005c*/ 	.word	0x00000000
        /*0060*/ 	.short	0x0000
        /*0062*/ 	.short	0x0000
        /*0064*/ 	.byte	0x00, 0xf5, 0x21, 0x00


	//----- nvinfo : EIATTR_SPARSE_MMA_MASK
	.align		4
.L_19:
        /*0068*/ 	.byte	0x03, 0x50
        /*006a*/ 	.short	0x0000


	//----- nvinfo : EIATTR_MAXREG_COUNT
	.align		4
        /*006c*/ 	.byte	0x03, 0x1b
        /*006e*/ 	.short	0x00ff


	//----- nvinfo : EIATTR_MERCURY_ISA_VERSION
	.align		4
        /*0070*/ 	.byte	0x03, 0x5f
        /*0072*/ 	.short	0x0101


	//----- nvinfo : EIATTR_VRC_CTA_INIT_COUNT
	.align		4
        /*0074*/ 	.byte	0x02, 0x4a
	.zero		1
	.zero		1


	//----- nvinfo : EIATTR_EXIT_INSTR_OFFSETS
	.align		4
        /*0078*/ 	.byte	0x04, 0x1c
        /*007a*/ 	.short	(.L_21 - .L_20)


	//   ....[0]....
.L_20:
        /*007c*/ 	.word	0x000000d0


	//   ....[1]....
        /*0080*/ 	.word	0x000002f0


	//----- nvinfo : EIATTR_CBANK_PARAM_SIZE
	.align		4
.L_21:
        /*0084*/ 	.byte	0x03, 0x19
        /*0086*/ 	.short	0x0024


	//----- nvinfo : EIATTR_PARAM_CBANK
	.align		4
        /*0088*/ 	.byte	0x04, 0x0a
        /*008a*/ 	.short	(.L_23 - .L_22)
	.align		4
.L_22:
        /*008c*/ 	.word	index@(.nv.constant0._Z12matmul_naivePKfS0_Pfiii)
        /*0090*/ 	.short	0x0380
        /*0092*/ 	.short	0x0024


	//----- nvinfo : EIATTR_SW_WAR
	.align		4
.L_23:
        /*0094*/ 	.byte	0x04, 0x36
        /*0096*/ 	.short	(.L_25 - .L_24)
.L_24:
        /*0098*/ 	.word	0x00000008
.L_25:


//--------------------- .nv.callgraph             --------------------------
	.section	.nv.callgraph,"",@"SHT_CUDA_CALLGRAPH"
	.align	4
	.sectionentsize	8
	.align		4
        /*0000*/ 	.word	0x00000000
	.align		4
        /*0004*/ 	.word	0xffffffff
	.align		4
        /*0008*/ 	.word	0x00000000
	.align		4
        /*000c*/ 	.word	0xfffffffe
	.align		4
        /*0010*/ 	.word	0x00000000
	.align		4
        /*0014*/ 	.word	0xfffffffd
	.align		4
        /*0018*/ 	.word	0x00000000
	.align		4
        /*001c*/ 	.word	0xfffffffc


//--------------------- .text._Z12matmul_naivePKfS0_Pfiii --------------------------
	.section	.text._Z12matmul_naivePKfS0_Pfiii,"ax",@progbits
	.align	128
        .global         _Z12matmul_naivePKfS0_Pfiii
        .type           _Z12matmul_naivePKfS0_Pfiii,@function
        .size           _Z12matmul_naivePKfS0_Pfiii,(.L_x_3 - _Z12matmul_naivePKfS0_Pfiii)
        .other          _Z12matmul_naivePKfS0_Pfiii,@"STO_CUDA_ENTRY STV_DEFAULT"
_Z12matmul_naivePKfS0_Pfiii:
.text._Z12matmul_naivePKfS0_Pfiii:
[----:B------:R-:W-:Y:S01]  /*0000*/  LDC R1, c[0x0][0x37c] ;  /* 0x0000df00ff017b82 */ /* 0x000fe20000000800 */
[----:B------:R-:W0:Y:S07]  /*0010*/  S2R R3, SR_TID.X ;  /* 0x0000000000037919 */ /* 0x000e2e0000002100 */
[----:B------:R-:W1:Y:S01]  /*0020*/  LDC R9, c[0x0][0x364] ;  /* 0x0000d900ff097b82 */ /* 0x000e620000000800 */
[----:B------:R-:W2:Y:S01]  /*0030*/  LDCU UR6, c[0x0][0x398] ;  /* 0x00007300ff0677ac */ /* 0x000ea20008000800 */
[----:B------:R-:W1:Y:S06]  /*0040*/  S2R R0, SR_TID.Y ;  /* 0x0000000000007919 */ /* 0x000e6c0000002200 */
[----:B------:R-:W0:Y:S08]  /*0050*/  S2UR UR5, SR_CTAID.X ;  /* 0x00000000000579c3 */ /* 0x000e300000002500 */
[----:B------:R-:W0:Y:S08]  /*0060*/  LDC R2, c[0x0][0x360] ;  /* 0x0000d800ff027b82 */ /* 0x000e300000000800 */
[----:B------:R-:W1:Y:S08]  /*0070*/  S2UR UR4, SR_CTAID.Y ;  /* 0x00000000000479c3 */ /* 0x000e700000002600 */
[----:B------:R-:W3:Y:S01]  /*0080*/  LDC R15, c[0x0][0x3a0] ;  /* 0x0000e800ff0f7b82 */ /* 0x000ee20000000800 */
[----:B0-----:R-:W-:-:S02]  /*0090*/  IMAD R2, R2, UR5, R3 ;  /* 0x0000000502027c24 */ /* 0x001fc4000f8e0203 */
[----:B-1----:R-:W-:-:S03]  /*00a0*/  IMAD R9, R9, UR4, R0 ;  /* 0x0000000409097c24 */ /* 0x002fc6000f8e0200 */
[----:B---3--:R-:W-:-:S04]  /*00b0*/  ISETP.GE.AND P0, PT, R2, R15, PT ;  /* 0x0000000f0200720c */ /* 0x008fc80003f06270 */
[----:B--2---:R-:W-:-:S13]  /*00c0*/  ISETP.GE.OR P0, PT, R9, UR6, P0 ;  /* 0x0000000609007c0c */ /* 0x004fda0008706670 */
[----:B------:R-:W-:Y:S05]  /*00d0*/  @P0 EXIT ;  /* 0x000000000000094d */ /* 0x000fea0003800000 */
[----:B------:R-:W0:Y:S01]  /*00e0*/  LDCU UR4, c[0x0][0x39c] ;  /* 0x00007380ff0477ac */ /* 0x000e220008000800 */
[----:B------:R-:W-:Y:S01]  /*00f0*/  IMAD.MOV.U32 R11, RZ, RZ, RZ ;  /* 0x000000ffff0b7224 */ /* 0x000fe200078e00ff */
[----:B------:R-:W1:Y:S01]  /*0100*/  LDCU.64 UR6, c[0x0][0x358] ;  /* 0x00006b00ff0677ac */ /* 0x000e620008000a00 */
[----:B0-----:R-:W-:-:S09]  /*0110*/  UISETP.GE.AND UP0, UPT, UR4, 0x1, UPT ;  /* 0x000000010400788c */ /* 0x001fd2000bf06270 */
[----:B-1----:R-:W-:Y:S05]  /*0120*/  BRA.U !UP0, `(.L_x_0) ;  /* 0x00000001084c7547 */ /* 0x002fea000b800000 */
[----:B------:R-:W0:Y:S01]  /*0130*/  LDC.64 R6, c[0x0][0x388] ;  /* 0x0000e200ff067b82 */ /* 0x000e220000000a00 */
[----:B------:R-:W1:Y:S01]  /*0140*/  LDCU.64 UR8, c[0x0][0x380] ;  /* 0x00007000ff0877ac */ /* 0x000e620008000a00 */
[----:B------:R-:W-:Y:S01]  /*0150*/  IMAD.WIDE.U32 R4, R9, UR4, RZ ;  /* 0x0000000409047c25 */ /* 0x000fe2000f8e00ff */
[----:B------:R-:W-:-:S03]  /*0160*/  UIADD3 UR4, UPT, UPT, -UR4, URZ, URZ ;  /* 0x000000ff04047290 */ /* 0x000fc6000fffe1ff */
[----:B------:R-:W-:Y:S01]  /*0170*/  IMAD.MOV.U32 R11, RZ, RZ, RZ ;  /* 0x000000ffff0b7224 */ /* 0x000fe200078e00ff */
[----:B-1----:R-:W-:-:S04]  /*0180*/  LEA R10, P0, R4, UR8, 0x2 ;  /* 0x00000008040a7c11 */ /* 0x002fc8000f8010ff */
[----:B------:R-:W-:Y:S01]  /*0190*/  LEA.HI.X R13, R4, UR9, R5, 0x2, P0 ;  /* 0x00000009040d7c11 */ /* 0x000fe200080f1405 */
[----:B0-----:R-:W-:-:S08]  /*01a0*/  IMAD.WIDE R4, R2, 0x4, R6 ;  /* 0x0000000402047825 */ /* 0x001fd000078e0206 */
.L_x_1:
[----:B------:R-:W-:Y:S01]  /*01b0*/  MOV R6, R10 ;  /* 0x0000000a00067202 */ /* 0x000fe20000000f00 */
[----:B------:R-:W-:Y:S01]  /*01c0*/  IMAD.MOV.U32 R7, RZ, RZ, R13 ;  /* 0x000000ffff077224 */ /* 0x000fe200078e000d */
[----:B------:R0:W2:Y:S04]  /*01d0*/  LDG.E.CONSTANT R8, desc[UR6][R4.64] ;  /* 0x0000000604087981 */ /* 0x0000a8000c1e9900 */
[----:B------:R-:W2:Y:S01]  /*01e0*/  LDG.E.CONSTANT R0, desc[UR6][R6.64] ;  /* 0x0000000606007981 */ /* 0x000ea2000c1e9900 */
[----:B------:R-:W-:Y:S01]  /*01f0*/  UIADD3 UR4, UPT, UPT, UR4, 0x1, URZ ;  /* 0x0000000104047890 */ /* 0x000fe2000fffe0ff */
[----:B------:R-:W-:-:S03]  /*0200*/  IADD3 R10, P0, PT, R10, 0x4, RZ ;  /* 0x000000040a0a7810 */ /* 0x000fc60007f1e0ff */
[----:B------:R-:W-:Y:S01]  /*0210*/  UISETP.NE.AND UP0, UPT, UR4, URZ, UPT ;  /* 0x000000ff0400728c */ /* 0x000fe2000bf05270 */
[----:B0-----:R-:W-:Y:S01]  /*0220*/  IMAD.WIDE R4, R15, 0x4, R4 ;  /* 0x000000040f047825 */ /* 0x001fe200078e0204 */
[----:B------:R-:W-:-:S03]  /*0230*/  IADD3.X R13, PT, PT, RZ, R13, RZ, P0, !PT ;  /* 0x0000000dff0d7210 */ /* 0x000fc600007fe4ff */
[----:B--2---:R-:W-:-:S04]  /*0240*/  FFMA R11, R0, R8, R11 ;  /* 0x00000008000b7223 */ /* 0x004fc8000000000b */
[----:B------:R-:W-:Y:S05]  /*0250*/  BRA.U UP0, `(.L_x_1) ;  /* 0xfffffffd00d47547 */ /* 0x000fea000b83ffff */
.L_x_0:
[----:B------:R-:W0:Y:S01]  /*0260*/  LDCU.64 UR4, c[0x0][0x390] ;  /* 0x00007200ff0477ac */ /* 0x000e220008000a00 */
[--C-:B------:R-:W-:Y:S02]  /*0270*/  SHF.R.S32.HI R3, RZ, 0x1f, R2.reuse ;  /* 0x0000001fff037819 */ /* 0x100fe40000011402 */
[----:B------:R-:W-:Y:S01]  /*0280*/  SHF.R.S32.HI R0, RZ, 0x1f, R15 ;  /* 0x0000001fff007819 */ /* 0x000fe2000001140f */
[----:B------:R-:W-:-:S04]  /*0290*/  IMAD.WIDE.U32 R2, R9, R15, R2 ;  /* 0x0000000f09027225 */ /* 0x000fc800078e0002 */
[----:B------:R-:W-:-:S05]  /*02a0*/  IMAD R5, R0, R9, RZ ;  /* 0x0000000900057224 */ /* 0x000fca00078e02ff */
[----:B------:R-:W-:Y:S02]  /*02b0*/  IADD3 R3, PT, PT, R3, R5, RZ ;  /* 0x0000000503037210 */ /* 0x000fe40007ffe0ff */
[----:B0-----:R-:W-:-:S04]  /*02c0*/  LEA R4, P0, R2, UR4, 0x2 ;  /* 0x0000000402047c11 */ /* 0x001fc8000f8010ff */
[----:B------:R-:W-:-:S05]  /*02d0*/  LEA.HI.X R5, R2, UR5, R3, 0x2, P0 ;  /* 0x0000000502057c11 */ /* 0x000fca00080f1403 */
[----:B------:R-:W-:Y:S01]  /*02e0*/  STG.E desc[UR6][R4.64], R11 ;  /* 0x0000000b04007986 */ /* 0x000fe2000c101906 */
[----:B------:R-:W-:Y:S05]  /*02f0*/  EXIT ;  /* 0x000000000000794d */ /* 0x000fea0003800000 */
.L_x_2:
[----:B------:R-:W-:-:S00]  /*0300*/  BRA `(.L_x_2) ;  /* 0xfffffffc00fc7947 */ /* 0x000fc0000383ffff */
[----:B------:R-:W-:-:S00]  /*0310*/  NOP ;  /* 0x0000000000007918 */ /* 0x000fc00000000000 */
        /* <DEDUP_REMOVED lines=14> */
.L_x_3:


//--------------------- .nv.shared.reserved.0     --------------------------
	.section	.nv.shared.reserved.0,"aw",@nobits
	.weak		__nv_reservedSMEM_offset_0_alias
	.size		__nv_reservedSMEM_offset_0_alias, 0, 64
	.other		__nv_reservedSMEM_offset_0_alias,@"STO_CUDA_RESERVED_SHARED STV_DEFAULT"
__nv_reservedSMEM_offset_0_alias:
	.zero		0
	.zero		64


//--------------------- .nv.constant0._Z12matmul_naivePKfS0_Pfiii --------------------------
	.section	.nv.constant0._Z12matmul_naivePKfS0_Pfiii,"a",@progbits
	.sectionflags	@""
	.align	4
.nv.constant0._Z12matmul_naivePKfS0_Pfiii:
	.zero		932


//--------------------- SYMBOLS --------------------------

	.type		.nv.reservedSmem.offset0,@object
	.size		.nv.reservedSmem.offset0,0x4
